//
// Generated by NVIDIA NVVM Compiler
//
// Compiler Build ID: CL-36424714
// Cuda compilation tools, release 13.0, V13.0.88
// Based on NVVM 20.0.0
//

.version 9.0
.target sm_100
.address_size 64

	// .globl	_Z21blockMatrixMultKernelPKdS0_Pdiii

.visible .entry _Z21blockMatrixMultKernelPKdS0_Pdiii(
	.param .u64 .ptr .align 1 _Z21blockMatrixMultKernelPKdS0_Pdiii_param_0,
	.param .u64 .ptr .align 1 _Z21blockMatrixMultKernelPKdS0_Pdiii_param_1,
	.param .u64 .ptr .align 1 _Z21blockMatrixMultKernelPKdS0_Pdiii_param_2,
	.param .u32 _Z21blockMatrixMultKernelPKdS0_Pdiii_param_3,
	.param .u32 _Z21blockMatrixMultKernelPKdS0_Pdiii_param_4,
	.param .u32 _Z21blockMatrixMultKernelPKdS0_Pdiii_param_5
)
{
	.reg .pred 	%p<12>;
	.reg .b32 	%r<104>;
	.reg .b64 	%rd<62>;
	.reg .b64 	%fd<67>;

	ld.param.u64 	%rd4, [_Z21blockMatrixMultKernelPKdS0_Pdiii_param_0];
	ld.param.u64 	%rd5, [_Z21blockMatrixMultKernelPKdS0_Pdiii_param_1];
	ld.param.u32 	%r46, [_Z21blockMatrixMultKernelPKdS0_Pdiii_param_3];
	ld.param.u32 	%r47, [_Z21blockMatrixMultKernelPKdS0_Pdiii_param_4];
	cvta.to.global.u64 	%rd1, %rd5;
	cvta.to.global.u64 	%rd2, %rd4;
	mov.u32 	%r48, %ctaid.y;
	mov.u32 	%r49, %ntid.y;
	mov.u32 	%r50, %tid.y;
	mad.lo.s32 	%r1, %r48, %r49, %r50;
	mov.u32 	%r51, %ctaid.x;
	mov.u32 	%r52, %ntid.x;
	mul.lo.s32 	%r2, %r51, %r52;
	mov.u32 	%r3, %tid.x;
	add.s32 	%r4, %r2, %r3;
	mov.u32 	%r5, %tid.z;
	max.s32 	%r53, %r1, %r4;
	setp.ge.s32 	%p1, %r53, %r46;
	setp.ge.s32 	%p2, %r5, %r47;
	or.pred  	%p3, %p1, %p2;
	@%p3 bra 	$L__BB0_13;
	mul.lo.s32 	%r6, %r46, %r1;
	setp.lt.u32 	%p4, %r46, 8;
	mov.f64 	%fd66, 0d0000000000000000;
	mov.b32 	%r102, 0;
	@%p4 bra 	$L__BB0_4;
	and.b32  	%r55, %r46, 2147483640;
	neg.s32 	%r100, %r55;
	add.s32 	%r56, %r3, %r46;
	add.s32 	%r57, %r56, %r2;
	mad.lo.s32 	%r99, %r47, %r57, %r5;
	mul.lo.s32 	%r58, %r47, %r46;
	shl.b32 	%r9, %r58, 3;
	shl.b32 	%r59, %r46, 1;
	add.s32 	%r60, %r4, %r59;
	mad.lo.s32 	%r98, %r47, %r60, %r5;
	mad.lo.s32 	%r61, %r46, 3, %r4;
	mad.lo.s32 	%r97, %r47, %r61, %r5;
	shl.b32 	%r62, %r46, 2;
	add.s32 	%r63, %r4, %r62;
	mad.lo.s32 	%r96, %r47, %r63, %r5;
	mad.lo.s32 	%r64, %r46, 5, %r4;
	mad.lo.s32 	%r95, %r47, %r64, %r5;
	mad.lo.s32 	%r65, %r46, 6, %r4;
	mad.lo.s32 	%r94, %r47, %r65, %r5;
	mad.lo.s32 	%r66, %r46, 7, %r4;
	mad.lo.s32 	%r93, %r47, %r66, %r5;
	mad.lo.s32 	%r92, %r47, %r4, %r5;
	mad.lo.s32 	%r91, %r58, %r1, %r5;
	mov.f64 	%fd66, 0d0000000000000000;
	mul.wide.s32 	%rd10, %r47, 8;
$L__BB0_3:
	.pragma "nounroll";
	and.b32  	%r102, %r46, 2147483640;
	mul.wide.s32 	%rd6, %r91, 8;
	add.s64 	%rd7, %rd2, %rd6;
	ld.global.f64 	%fd16, [%rd7];
	mul.wide.s32 	%rd8, %r92, 8;
	add.s64 	%rd9, %rd1, %rd8;
	ld.global.f64 	%fd17, [%rd9];
	fma.rn.f64 	%fd18, %fd16, %fd17, %fd66;
	add.s64 	%rd11, %rd7, %rd10;
	ld.global.f64 	%fd19, [%rd11];
	mul.wide.s32 	%rd12, %r99, 8;
	add.s64 	%rd13, %rd1, %rd12;
	ld.global.f64 	%fd20, [%rd13];
	fma.rn.f64 	%fd21, %fd19, %fd20, %fd18;
	add.s64 	%rd14, %rd11, %rd10;
	ld.global.f64 	%fd22, [%rd14];
	mul.wide.s32 	%rd15, %r98, 8;
	add.s64 	%rd16, %rd1, %rd15;
	ld.global.f64 	%fd23, [%rd16];
	fma.rn.f64 	%fd24, %fd22, %fd23, %fd21;
	add.s64 	%rd17, %rd14, %rd10;
	ld.global.f64 	%fd25, [%rd17];
	mul.wide.s32 	%rd18, %r97, 8;
	add.s64 	%rd19, %rd1, %rd18;
	ld.global.f64 	%fd26, [%rd19];
	fma.rn.f64 	%fd27, %fd25, %fd26, %fd24;
	add.s64 	%rd20, %rd17, %rd10;
	ld.global.f64 	%fd28, [%rd20];
	mul.wide.s32 	%rd21, %r96, 8;
	add.s64 	%rd22, %rd1, %rd21;
	ld.global.f64 	%fd29, [%rd22];
	fma.rn.f64 	%fd30, %fd28, %fd29, %fd27;
	add.s64 	%rd23, %rd20, %rd10;
	ld.global.f64 	%fd31, [%rd23];
	mul.wide.s32 	%rd24, %r95, 8;
	add.s64 	%rd25, %rd1, %rd24;
	ld.global.f64 	%fd32, [%rd25];
	fma.rn.f64 	%fd33, %fd31, %fd32, %fd30;
	add.s64 	%rd26, %rd23, %rd10;
	ld.global.f64 	%fd34, [%rd26];
	mul.wide.s32 	%rd27, %r94, 8;
	add.s64 	%rd28, %rd1, %rd27;
	ld.global.f64 	%fd35, [%rd28];
	fma.rn.f64 	%fd36, %fd34, %fd35, %fd33;
	add.s64 	%rd29, %rd26, %rd10;
	ld.global.f64 	%fd37, [%rd29];
	mul.wide.s32 	%rd30, %r93, 8;
	add.s64 	%rd31, %rd1, %rd30;
	ld.global.f64 	%fd38, [%rd31];
	fma.rn.f64 	%fd66, %fd37, %fd38, %fd36;
	add.s32 	%r100, %r100, 8;
	add.s32 	%r99, %r99, %r9;
	add.s32 	%r98, %r98, %r9;
	add.s32 	%r97, %r97, %r9;
	add.s32 	%r96, %r96, %r9;
	add.s32 	%r95, %r95, %r9;
	add.s32 	%r94, %r94, %r9;
	add.s32 	%r93, %r93, %r9;
	add.s32 	%r92, %r92, %r9;
	shl.b32 	%r67, %r47, 3;
	add.s32 	%r91, %r91, %r67;
	setp.ne.s32 	%p5, %r100, 0;
	@%p5 bra 	$L__BB0_3;
$L__BB0_4:
	and.b32  	%r40, %r46, 7;
	setp.eq.s32 	%p6, %r40, 0;
	@%p6 bra 	$L__BB0_12;
	and.b32  	%r41, %r46, 3;
	setp.lt.u32 	%p7, %r40, 4;
	@%p7 bra 	$L__BB0_7;
	add.s32 	%r68, %r102, %r6;
	mad.lo.s32 	%r69, %r68, %r47, %r5;
	mad.lo.s32 	%r70, %r102, %r46, %r4;
	mad.lo.s32 	%r71, %r70, %r47, %r5;
	mul.wide.s32 	%rd32, %r69, 8;
	add.s64 	%rd33, %rd2, %rd32;
	ld.global.f64 	%fd40, [%rd33];
	mul.wide.s32 	%rd34, %r71, 8;
	add.s64 	%rd35, %rd1, %rd34;
	ld.global.f64 	%fd41, [%rd35];
	fma.rn.f64 	%fd42, %fd40, %fd41, %fd66;
	add.s32 	%r72, %r70, %r46;
	mad.lo.s32 	%r73, %r72, %r47, %r5;
	mul.wide.s32 	%rd36, %r47, 8;
	add.s64 	%rd37, %rd33, %rd36;
	ld.global.f64 	%fd43, [%rd37];
	mul.wide.s32 	%rd38, %r73, 8;
	add.s64 	%rd39, %rd1, %rd38;
	ld.global.f64 	%fd44, [%rd39];
	fma.rn.f64 	%fd45, %fd43, %fd44, %fd42;
	add.s32 	%r74, %r72, %r46;
	mad.lo.s32 	%r75, %r74, %r47, %r5;
	add.s64 	%rd40, %rd37, %rd36;
	ld.global.f64 	%fd46, [%rd40];
	mul.wide.s32 	%rd41, %r75, 8;
	add.s64 	%rd42, %rd1, %rd41;
	ld.global.f64 	%fd47, [%rd42];
	fma.rn.f64 	%fd48, %fd46, %fd47, %fd45;
	add.s32 	%r76, %r74, %r46;
	mad.lo.s32 	%r77, %r76, %r47, %r5;
	add.s64 	%rd43, %rd40, %rd36;
	ld.global.f64 	%fd49, [%rd43];
	mul.wide.s32 	%rd44, %r77, 8;
	add.s64 	%rd45, %rd1, %rd44;
	ld.global.f64 	%fd50, [%rd45];
	fma.rn.f64 	%fd66, %fd49, %fd50, %fd48;
	add.s32 	%r102, %r102, 4;
$L__BB0_7:
	setp.eq.s32 	%p8, %r41, 0;
	@%p8 bra 	$L__BB0_12;
	setp.eq.s32 	%p9, %r41, 1;
	@%p9 bra 	$L__BB0_10;
	add.s32 	%r78, %r102, %r6;
	mad.lo.s32 	%r79, %r78, %r47, %r5;
	mad.lo.s32 	%r80, %r102, %r46, %r4;
	mad.lo.s32 	%r81, %r80, %r47, %r5;
	mul.wide.s32 	%rd46, %r79, 8;
	add.s64 	%rd47, %rd2, %rd46;
	ld.global.f64 	%fd52, [%rd47];
	mul.wide.s32 	%rd48, %r81, 8;
	add.s64 	%rd49, %rd1, %rd48;
	ld.global.f64 	%fd53, [%rd49];
	fma.rn.f64 	%fd54, %fd52, %fd53, %fd66;
	add.s32 	%r82, %r80, %r46;
	mad.lo.s32 	%r83, %r82, %r47, %r5;
	mul.wide.s32 	%rd50, %r47, 8;
	add.s64 	%rd51, %rd47, %rd50;
	ld.global.f64 	%fd55, [%rd51];
	mul.wide.s32 	%rd52, %r83, 8;
	add.s64 	%rd53, %rd1, %rd52;
	ld.global.f64 	%fd56, [%rd53];
	fma.rn.f64 	%fd66, %fd55, %fd56, %fd54;
	add.s32 	%r102, %r102, 2;
$L__BB0_10:
	and.b32  	%r84, %r46, 1;
	setp.eq.b32 	%p10, %r84, 1;
	not.pred 	%p11, %p10;
	@%p11 bra 	$L__BB0_12;
	add.s32 	%r85, %r102, %r6;
	mad.lo.s32 	%r86, %r85, %r47, %r5;
	mad.lo.s32 	%r87, %r102, %r46, %r4;
	mad.lo.s32 	%r88, %r87, %r47, %r5;
	mul.wide.s32 	%rd54, %r86, 8;
	add.s64 	%rd55, %rd2, %rd54;
	ld.global.f64 	%fd57, [%rd55];
	mul.wide.s32 	%rd56, %r88, 8;
	add.s64 	%rd57, %rd1, %rd56;
	ld.global.f64 	%fd58, [%rd57];
	fma.rn.f64 	%fd66, %fd57, %fd58, %fd66;
$L__BB0_12:
	ld.param.u64 	%rd61, [_Z21blockMatrixMultKernelPKdS0_Pdiii_param_2];
	add.s32 	%r89, %r6, %r4;
	mad.lo.s32 	%r90, %r89, %r47, %r5;
	cvta.to.global.u64 	%rd58, %rd61;
	mul.wide.s32 	%rd59, %r90, 8;
	add.s64 	%rd60, %rd58, %rd59;
	st.global.f64 	[%rd60], %fd66;
$L__BB0_13:
	ret;

}
	// .globl	_Z24elementWiseInverseKernelPKdPdii
.visible .entry _Z24elementWiseInverseKernelPKdPdii(
	.param .u64 .ptr .align 1 _Z24elementWiseInverseKernelPKdPdii_param_0,
	.param .u64 .ptr .align 1 _Z24elementWiseInverseKernelPKdPdii_param_1,
	.param .u32 _Z24elementWiseInverseKernelPKdPdii_param_2,
	.param .u32 _Z24elementWiseInverseKernelPKdPdii_param_3
)
{
	.reg .pred 	%p<4>;
	.reg .b32 	%r<9>;
	.reg .b64 	%rd<8>;
	.reg .b64 	%fd<3>;

	ld.param.u64 	%rd1, [_Z24elementWiseInverseKernelPKdPdii_param_0];
	ld.param.u64 	%rd2, [_Z24elementWiseInverseKernelPKdPdii_param_1];
	ld.param.u32 	%r4, [_Z24elementWiseInverseKernelPKdPdii_param_2];
	ld.param.u32 	%r5, [_Z24elementWiseInverseKernelPKdPdii_param_3];
	mov.u32 	%r1, %ctaid.x;
	mov.u32 	%r2, %ctaid.y;
	mov.u32 	%r3, %tid.x;
	max.s32 	%r6, %r1, %r2;
	setp.ge.s32 	%p1, %r6, %r4;
	setp.ge.s32 	%p2, %r3, %r5;
	or.pred  	%p3, %p1, %p2;
	@%p3 bra 	$L__BB1_2;
	cvta.to.global.u64 	%rd3, %rd1;
	cvta.to.global.u64 	%rd4, %rd2;
	mad.lo.s32 	%r7, %r4, %r1, %r2;
	mad.lo.s32 	%r8, %r7, %r5, %r3;
	mul.wide.u32 	%rd5, %r8, 8;
	add.s64 	%rd6, %rd3, %rd5;
	ld.global.f64 	%fd1, [%rd6];
	rcp.rn.f64 	%fd2, %fd1;
	add.s64 	%rd7, %rd4, %rd5;
	st.global.f64 	[%rd7], %fd2;
$L__BB1_2:
	ret;

}


// ===== COMPILED SASS (sm_100) =====

	.target	sm_100

	.elftype	@"ET_EXEC"


//--------------------- .note.nv.tkinfo           --------------------------
	.section	.note.nv.tkinfo,"",@"SHT_NOTE"
	.sectionflags	@"SHF_NOTE_NV_TKINFO"
	.tkinfo
        /*0018*/ 	.word	0x00000002
        /*0030*/ 	.string	""
        /*0030*/ 	.string	"ptxas"
        /*0030*/ 	.string	"Cuda compilation tools, release 13.0, V13.0.88"
        /*0030*/ 	.string	"Build cuda_13.0.r13.0/compiler.36424714_0"
        /*0030*/ 	.string	"-arch sm_100 -m 64 "



//--------------------- .note.nv.cuinfo           --------------------------
	.section	.note.nv.cuinfo,"",@"SHT_NOTE"
	.sectionflags	@"SHF_NOTE_NV_CUINFO"
        /*0018*/ 	.short	0x0002
        /*001a*/ 	.short	0x0064
        /*001c*/ 	.short	0x0082
	.zero		2


//--------------------- .nv.info                  --------------------------
	.section	.nv.info,"",@"SHT_CUDA_INFO"
	.align	4


	//----- nvinfo : EIATTR_REGCOUNT
	.align		4
        /*0000*/ 	.byte	0x04, 0x2f
        /*0002*/ 	.short	(.L_1 - .L_0)
	.align		4
.L_0:
        /*0004*/ 	.word	index@(_Z21blockMatrixMultKernelPKdS0_Pdiii)
        /*0008*/ 	.word	0x00000020


	//----- nvinfo : EIATTR_FRAME_SIZE
	.align		4
.L_1:
        /*000c*/ 	.byte	0x04, 0x11
        /*000e*/ 	.short	(.L_3 - .L_2)
	.align		4
.L_2:
        /*0010*/ 	.word	index@(_Z21blockMatrixMultKernelPKdS0_Pdiii)
        /*0014*/ 	.word	0x00000000


	//----- nvinfo : EIATTR_REGCOUNT
	.align		4
.L_3:
        /*0018*/ 	.byte	0x04, 0x2f
        /*001a*/ 	.short	(.L_5 - .L_4)
	.align		4
.L_4:
        /*001c*/ 	.word	index@(_Z24elementWiseInverseKernelPKdPdii)
        /*0020*/ 	.word	0x0000000e


	//----- nvinfo : EIATTR_FRAME_SIZE
	.align		4
.L_5:
        /*0024*/ 	.byte	0x04, 0x11
        /*0026*/ 	.short	(.L_7 - .L_6)
	.align		4
.L_6:
        /*0028*/ 	.word	index@($__internal_0_$__cuda_sm20_dblrcp_rn_slowpath_v3)
        /*002c*/ 	.word	0x00000000


	//----- nvinfo : EIATTR_FRAME_SIZE
	.align		4
.L_7:
        /*0030*/ 	.byte	0x04, 0x11
        /*0032*/ 	.short	(.L_9 - .L_8)
	.align		4
.L_8:
        /*0034*/ 	.word	index@(_Z24elementWiseInverseKernelPKdPdii)
        /*0038*/ 	.word	0x00000000


	//----- nvinfo : EIATTR_MIN_STACK_SIZE
	.align		4
.L_9:
        /*003c*/ 	.byte	0x04, 0x12
        /*003e*/ 	.short	(.L_11 - .L_10)
	.align		4
.L_10:
        /*0040*/ 	.word	index@(_Z24elementWiseInverseKernelPKdPdii)
        /*0044*/ 	.word	0x00000000


	//----- nvinfo : EIATTR_MIN_STACK_SIZE
	.align		4
.L_11:
        /*0048*/ 	.byte	0x04, 0x12
        /*004a*/ 	.short	(.L_13 - .L_12)
	.align		4
.L_12:
        /*004c*/ 	.word	index@(_Z21blockMatrixMultKernelPKdS0_Pdiii)
        /*0050*/ 	.word	0x00000000
.L_13:


//--------------------- .nv.compat                --------------------------
	.section	.nv.compat,"",@"SHT_CUDA_COMPAT_INFO"
	.align	4
        /*0000*/ 	.byte	0x02, 0x09, 0x00, 0x00, 0x02, 0x02, 0x01, 0x00, 0x02, 0x05, 0x05, 0x00, 0x03, 0x07, 0x01, 0x01
        /*0010*/ 	.byte	0x02, 0x03, 0x00, 0x00, 0x02, 0x06, 0x01, 0x00, 0x04, 0x0b, 0x08, 0x00, 0x01, 0x00, 0x00, 0x00
        /*0020*/ 	.byte	0x00, 0x00, 0x00, 0x00


//--------------------- .nv.info._Z24elementWiseInverseKernelPKdPdii --------------------------
	.section	.nv.info._Z24elementWiseInverseKernelPKdPdii,"",@"SHT_CUDA_INFO"
	.sectionflags	@""
	.align	4


	//----- nvinfo : EIATTR_CUDA_API_VERSION
	.align		4
        /*0000*/ 	.byte	0x04, 0x37
        /*0002*/ 	.short	(.L_15 - .L_14)
.L_14:
        /*0004*/ 	.word	0x00000082


	//----- nvinfo : EIATTR_KPARAM_INFO
	.align		4
.L_15:
        /*0008*/ 	.byte	0x04, 0x17
        /*000a*/ 	.short	(.L_17 - .L_16)
.L_16:
        /*000c*/ 	.word	0x00000000
        /*0010*/ 	.short	0x0003
        /*0012*/ 	.short	0x0014
        /*0014*/ 	.byte	0x00, 0xf0, 0x11, 0x00


	//----- nvinfo : EIATTR_KPARAM_INFO
	.align		4
.L_17:
        /*0018*/ 	.byte	0x04, 0x17
        /*001a*/ 	.short	(.L_19 - .L_18)
.L_18:
        /*001c*/ 	.word	0x00000000
        /*0020*/ 	.short	0x0002
        /*0022*/ 	.short	0x0010
        /*0024*/ 	.byte	0x00, 0xf0, 0x11, 0x00


	//----- nvinfo : EIATTR_KPARAM_INFO
	.align		4
.L_19:
        /*0028*/ 	.byte	0x04, 0x17
        /*002a*/ 	.short	(.L_21 - .L_20)
.L_20:
        /*002c*/ 	.word	0x00000000
        /*0030*/ 	.short	0x0001
        /*0032*/ 	.short	0x0008
        /*0034*/ 	.byte	0x00, 0xf5, 0x21, 0x00


	//----- nvinfo : EIATTR_KPARAM_INFO
	.align		4
.L_21:
        /*0038*/ 	.byte	0x04, 0x17
        /*003a*/ 	.short	(.L_23 - .L_22)
.L_22:
        /*003c*/ 	.word	0x00000000
        /*0040*/ 	.short	0x0000
        /*0042*/ 	.short	0x0000
        /*0044*/ 	.byte	0x00, 0xf5, 0x21, 0x00


	//----- nvinfo : EIATTR_SPARSE_MMA_MASK
	.align		4
.L_23:
        /*0048*/ 	.byte	0x03, 0x50
        /*004a*/ 	.short	0x0000


	//----- nvinfo : EIATTR_MAXREG_COUNT
	.align		4
        /*004c*/ 	.byte	0x03, 0x1b
        /*004e*/ 	.short	0x00ff


	//----- nvinfo : EIATTR_MERCURY_ISA_VERSION
	.align		4
        /*0050*/ 	.byte	0x03, 0x5f
        /*0052*/ 	.short	0x0101


	//----- nvinfo : EIATTR_VRC_CTA_INIT_COUNT
	.align		4
        /*0054*/ 	.byte	0x02, 0x4a
	.zero		1
	.zero		1


	//----- nvinfo : EIATTR_EXIT_INSTR_OFFSETS
	.align		4
        /*0058*/ 	.byte	0x04, 0x1c
        /*005a*/ 	.short	(.L_25 - .L_24)


	//   ....[0]....
.L_24:
        /*005c*/ 	.word	0x00000080


	//   ....[1]....
        /*0060*/ 	.word	0x00000210


	//----- nvinfo : EIATTR_CRS_STACK_SIZE
	.align		4
.L_25:
        /*0064*/ 	.byte	0x04, 0x1e
        /*0066*/ 	.short	(.L_27 - .L_26)
.L_26:
        /*0068*/ 	.word	0x00000000


	//----- nvinfo : EIATTR_CBANK_PARAM_SIZE
	.align		4
.L_27:
        /*006c*/ 	.byte	0x03, 0x19
        /*006e*/ 	.short	0x0018


	//----- nvinfo : EIATTR_PARAM_CBANK
	.align		4
        /*0070*/ 	.byte	0x04, 0x0a
        /*0072*/ 	.short	(.L_29 - .L_28)
	.align		4
.L_28:
        /*0074*/ 	.word	index@(.nv.constant0._Z24elementWiseInverseKernelPKdPdii)
        /*0078*/ 	.short	0x0380
        /*007a*/ 	.short	0x0018


	//----- nvinfo : EIATTR_SW_WAR
	.align		4
.L_29:
        /*007c*/ 	.byte	0x04, 0x36
        /*007e*/ 	.short	(.L_31 - .L_30)
.L_30:
        /*0080*/ 	.word	0x00000008
.L_31:


//--------------------- .nv.info._Z21blockMatrixMultKernelPKdS0_Pdiii --------------------------
	.section	.nv.info._Z21blockMatrixMultKernelPKdS0_Pdiii,"",@"SHT_CUDA_INFO"
	.sectionflags	@""
	.align	4


	//----- nvinfo : EIATTR_CUDA_API_VERSION
	.align		4
        /*0000*/ 	.byte	0x04, 0x37
        /*0002*/ 	.short	(.L_33 - .L_32)
.L_32:
        /*0004*/ 	.word	0x00000082


	//----- nvinfo : EIATTR_KPARAM_INFO
	.align		4
.L_33:
        /*0008*/ 	.byte	0x04, 0x17
        /*000a*/ 	.short	(.L_35 - .L_34)
.L_34:
        /*000c*/ 	.word	0x00000000
        /*0010*/ 	.short	0x0005
        /*0012*/ 	.short	0x0020
        /*0014*/ 	.byte	0x00, 0xf0, 0x11, 0x00


	//----- nvinfo : EIATTR_KPARAM_INFO
	.align		4
.L_35:
        /*0018*/ 	.byte	0x04, 0x17
        /*001a*/ 	.short	(.L_37 - .L_36)
.L_36:
        /*001c*/ 	.word	0x00000000
        /*0020*/ 	.short	0x0004
        /*0022*/ 	.short	0x001c
        /*0024*/ 	.byte	0x00, 0xf0, 0x11, 0x00


	//----- nvinfo : EIATTR_KPARAM_INFO
	.align		4
.L_37:
        /*0028*/ 	.byte	0x04, 0x17
        /*002a*/ 	.short	(.L_39 - .L_38)
.L_38:
        /*002c*/ 	.word	0x00000000
        /*0030*/ 	.short	0x0003
        /*0032*/ 	.short	0x0018
        /*0034*/ 	.byte	0x00, 0xf0, 0x11, 0x00


	//----- nvinfo : EIATTR_KPARAM_INFO
	.align		4
.L_39:
        /*0038*/ 	.byte	0x04, 0x17
        /*003a*/ 	.short	(.L_41 - .L_40)
.L_40:
        /*003c*/ 	.word	0x00000000
        /*0040*/ 	.short	0x0002
        /*0042*/ 	.short	0x0010
        /*0044*/ 	.byte	0x00, 0xf5, 0x21, 0x00


	//----- nvinfo : EIATTR_KPARAM_INFO
	.align		4
.L_41:
        /*0048*/ 	.byte	0x04, 0x17
        /*004a*/ 	.short	(.L_43 - .L_42)
.L_42:
        /*004c*/ 	.word	0x00000000
        /*0050*/ 	.short	0x0001
        /*0052*/ 	.short	0x0008
        /*0054*/ 	.byte	0x00, 0xf5, 0x21, 0x00


	//----- nvinfo : EIATTR_KPARAM_INFO
	.align		4
.L_43:
        /*0058*/ 	.byte	0x04, 0x17
        /*005a*/ 	.short	(.L_45 - .L_44)
.L_44:
        /*005c*/ 	.word	0x00000000
        /*0060*/ 	.short	0x0000
        /*0062*/ 	.short	0x0000
        /*0064*/ 	.byte	0x00, 0xf5, 0x21, 0x00


	//----- nvinfo : EIATTR_SPARSE_MMA_MASK
	.align		4
.L_45:
        /*0068*/ 	.byte	0x03, 0x50
        /*006a*/ 	.short	0x0000


	//----- nvinfo : EIATTR_MAXREG_COUNT
	.align		4
        /*006c*/ 	.byte	0x03, 0x1b
        /*006e*/ 	.short	0x00ff


	//----- nvinfo : EIATTR_MERCURY_ISA_VERSION
	.align		4
        /*0070*/ 	.byte	0x03, 0x5f
        /*0072*/ 	.short	0x0101


	//----- nvinfo : EIATTR_VRC_CTA_INIT_COUNT
	.align		4
        /*0074*/ 	.byte	0x02, 0x4a
	.zero		1
	.zero		1


	//----- nvinfo : EIATTR_EXIT_INSTR_OFFSETS
	.align		4
        /*0078*/ 	.byte	0x04, 0x1c
        /*007a*/ 	.short	(.L_47 - .L_46)


	//   ....[0]....
.L_46:
        /*007c*/ 	.word	0x000000f0


	//   ....[1]....
        /*0080*/ 	.word	0x00000ad0


	//----- nvinfo : EIATTR_CBANK_PARAM_SIZE
	.align		4
.L_47:
        /*0084*/ 	.byte	0x03, 0x19
        /*0086*/ 	.short	0x0024


	//----- nvinfo : EIATTR_PARAM_CBANK
	.align		4
        /*0088*/ 	.byte	0x04, 0x0a
        /*008a*/ 	.short	(.L_49 - .L_48)
	.align		4
.L_48:
        /*008c*/ 	.word	index@(.nv.constant0._Z21blockMatrixMultKernelPKdS0_Pdiii)
        /*0090*/ 	.short	0x0380
        /*0092*/ 	.short	0x0024


	//----- nvinfo : EIATTR_SW_WAR
	.align		4
.L_49:
        /*0094*/ 	.byte	0x04, 0x36
        /*0096*/ 	.short	(.L_51 - .L_50)
.L_50:
        /*0098*/ 	.word	0x00000008
.L_51:


//--------------------- .nv.callgraph             --------------------------
	.section	.nv.callgraph,"",@"SHT_CUDA_CALLGRAPH"
	.align	4
	.sectionentsize	8
	.align		4
        /*0000*/ 	.word	0x00000000
	.align		4
        /*0004*/ 	.word	0xffffffff
	.align		4
        /*0008*/ 	.word	0x00000000
	.align		4
        /*000c*/ 	.word	0xfffffffe
	.align		4
        /*0010*/ 	.word	0x00000000
	.align		4
        /*0014*/ 	.word	0xfffffffd
	.align		4
        /*0018*/ 	.word	0x00000000
	.align		4
        /*001c*/ 	.word	0xfffffffc


//--------------------- .text._Z24elementWiseInverseKernelPKdPdii --------------------------
	.section	.text._Z24elementWiseInverseKernelPKdPdii,"ax",@progbits
	.align	128
        .global         _Z24elementWiseInverseKernelPKdPdii
        .type           _Z24elementWiseInverseKernelPKdPdii,@function
        .size           _Z24elementWiseInverseKernelPKdPdii,(.L_x_12 - _Z24elementWiseInverseKernelPKdPdii)
        .other          _Z24elementWiseInverseKernelPKdPdii,@"STO_CUDA_ENTRY STV_DEFAULT"
_Z24elementWiseInverseKernelPKdPdii:
.text._Z24elementWiseInverseKernelPKdPdii:
[----:B------:R-:W-:Y:S01]  /*0000*/  LDC R1, c[0x0][0x37c] ;  /* 0x0000df00ff017b82 */ /* 0x000fe20000000800 */
[----:B------:R-:W0:Y:S07]  /*0010*/  S2R R5, SR_CTAID.Y ;  /* 0x0000000000057919 */ /* 0x000e2e0000002600 */
[----:B------:R-:W0:Y:S01]  /*0020*/  S2UR UR6, SR_CTAID.X ;  /* 0x00000000000679c3 */ /* 0x000e220000002500 */
[----:B------:R-:W1:Y:S07]  /*0030*/  S2R R4, SR_TID.X ;  /* 0x0000000000047919 */ /* 0x000e6e0000002100 */
[----:B------:R-:W1:Y:S01]  /*0040*/  LDC.64 R6, c[0x0][0x390] ;  /* 0x0000e400ff067b82 */ /* 0x000e620000000a00 */
[----:B0-----:R-:W-:-:S02]  /*0050*/  VIMNMX R3, PT, PT, R5, UR6, !PT ;  /* 0x0000000605037c48 */ /* 0x001fc4000ffe0100 */
[----:B-1----:R-:W-:-:S04]  /*0060*/  ISETP.GE.AND P0, PT, R4, R7, PT ;  /* 0x000000070400720c */ /* 0x002fc80003f06270 */
[----:B------:R-:W-:-:S13]  /*0070*/  ISETP.GE.OR P0, PT, R3, R6, P0 ;  /* 0x000000060300720c */ /* 0x000fda0000706670 */
[----:B------:R-:W-:Y:S05]  /*0080*/  @P0 EXIT ;  /* 0x000000000000094d */ /* 0x000fea0003800000 */
[----:B------:R-:W0:Y:S01]  /*0090*/  LDC.64 R2, c[0x0][0x380] ;  /* 0x0000e000ff027b82 */ /* 0x000e220000000a00 */
[----:B------:R-:W1:Y:S01]  /*00a0*/  LDCU.64 UR4, c[0x0][0x358] ;  /* 0x00006b00ff0477ac */ /* 0x000e620008000a00 */
[----:B------:R-:W-:-:S04]  /*00b0*/  IMAD R0, R6, UR6, R5 ;  /* 0x0000000606007c24 */ /* 0x000fc8000f8e0205 */
[----:B------:R-:W-:-:S04]  /*00c0*/  IMAD R0, R0, R7, R4 ;  /* 0x0000000700007224 */ /* 0x000fc800078e0204 */
[----:B0-----:R-:W-:-:S05]  /*00d0*/  IMAD.WIDE.U32 R2, R0, 0x8, R2 ;  /* 0x0000000800027825 */ /* 0x001fca00078e0002 */
[----:B-1----:R-:W2:Y:S01]  /*00e0*/  LDG.E.64 R4, desc[UR4][R2.64] ;  /* 0x0000000402047981 */ /* 0x002ea2000c1e1b00 */
[----:B------:R-:W-:Y:S01]  /*00f0*/  BSSY.RECONVERGENT B0, `(.L_x_0) ;  /* 0x000000e000007945 */ /* 0x000fe20003800200 */
[----:B--2---:R-:W0:Y:S01]  /*0100*/  MUFU.RCP64H R7, R5 ;  /* 0x0000000500077308 */ /* 0x004e220000001800 */
[----:B------:R-:W-:-:S05]  /*0110*/  VIADD R6, R5, 0x300402 ;  /* 0x0030040205067836 */ /* 0x000fca0000000000 */
[----:B------:R-:W-:Y:S01]  /*0120*/  FSETP.GEU.AND P0, PT, |R6|, 5.8789094863358348022e-39, PT ;  /* 0x004004020600780b */ /* 0x000fe20003f0e200 */
[----:B0-----:R-:W-:-:S08]  /*0130*/  DFMA R8, -R4, R6, 1 ;  /* 0x3ff000000408742b */ /* 0x001fd00000000106 */
[----:B------:R-:W-:-:S08]  /*0140*/  DFMA R8, R8, R8, R8 ;  /* 0x000000080808722b */ /* 0x000fd00000000008 */
[----:B------:R-:W-:-:S08]  /*0150*/  DFMA R8, R6, R8, R6 ;  /* 0x000000080608722b */ /* 0x000fd00000000006 */
[----:B------:R-:W-:-:S08]  /*0160*/  DFMA R10, -R4, R8, 1 ;  /* 0x3ff00000040a742b */ /* 0x000fd00000000108 */
[----:B------:R-:W-:Y:S01]  /*0170*/  DFMA R8, R8, R10, R8 ;  /* 0x0000000a0808722b */ /* 0x000fe20000000008 */
[----:B------:R-:W-:Y:S10]  /*0180*/  @P0 BRA `(.L_x_1) ;  /* 0x0000000000100947 */ /* 0x000ff40003800000 */
[----:B------:R-:W-:-:S05]  /*0190*/  LOP3.LUT R2, R5, 0x7fffffff, RZ, 0xc0, !PT ;  /* 0x7fffffff05027812 */ /* 0x000fca00078ec0ff */
[----:B------:R-:W-:Y:S01]  /*01a0*/  VIADD R8, R2, 0xfff00000 ;  /* 0xfff0000002087836 */ /* 0x000fe20000000000 */
[----:B------:R-:W-:-:S07]  /*01b0*/  MOV R2, 0x1d0 ;  /* 0x000001d000027802 */ /* 0x000fce0000000f00 */
[----:B------:R-:W-:Y:S05]  /*01c0*/  CALL.REL.NOINC `($__internal_0_$__cuda_sm20_dblrcp_rn_slowpath_v3) ;  /* 0x0000000000147944 */ /* 0x000fea0003c00000 */
.L_x_1:
[----:B------:R-:W-:Y:S05]  /*01d0*/  BSYNC.RECONVERGENT B0 ;  /* 0x0000000000007941 */ /* 0x000fea0003800200 */
.L_x_0:
[----:B------:R-:W0:Y:S02]  /*01e0*/  LDC.64 R2, c[0x0][0x388] ;  /* 0x0000e200ff027b82 */ /* 0x000e240000000a00 */
[----:B0-----:R-:W-:-:S05]  /*01f0*/  IMAD.WIDE.U32 R2, R0, 0x8, R2 ;  /* 0x0000000800027825 */ /* 0x001fca00078e0002 */
[----:B------:R-:W-:Y:S01]  /*0200*/  STG.E.64 desc[UR4][R2.64], R8 ;  /* 0x0000000802007986 */ /* 0x000fe2000c101b04 */
[----:B------:R-:W-:Y:S05]  /*0210*/  EXIT ;  /* 0x000000000000794d */ /* 0x000fea0003800000 */
        .weak           $__internal_0_$__cuda_sm20_dblrcp_rn_slowpath_v3
        .type           $__internal_0_$__cuda_sm20_dblrcp_rn_slowpath_v3,@function
        .size           $__internal_0_$__cuda_sm20_dblrcp_rn_slowpath_v3,(.L_x_12 - $__internal_0_$__cuda_sm20_dblrcp_rn_slowpath_v3)
$__internal_0_$__cuda_sm20_dblrcp_rn_slowpath_v3:
[----:B------:R-:W-:Y:S01]  /*0220*/  DSETP.GTU.AND P0, PT, |R4|, +INF , PT ;  /* 0x7ff000000400742a */ /* 0x000fe20003f0c200 */
[----:B------:R-:W-:-:S13]  /*0230*/  BSSY.RECONVERGENT B1, `(.L_x_2) ;  /* 0x0000023000017945 */ /* 0x000fda0003800200 */
[----:B------:R-:W-:Y:S05]  /*0240*/  @P0 BRA `(.L_x_3) ;  /* 0x00000000007c0947 */ /* 0x000fea0003800000 */
[----:B------:R-:W-:-:S05]  /*0250*/  LOP3.LUT R3, R5, 0x7fffffff, RZ, 0xc0, !PT ;  /* 0x7fffffff05037812 */ /* 0x000fca00078ec0ff */
[----:B------:R-:W-:-:S05]  /*0260*/  VIADD R6, R3, 0xffffffff ;  /* 0xffffffff03067836 */ /* 0x000fca0000000000 */
[----:B------:R-:W-:-:S13]  /*0270*/  ISETP.GE.U32.AND P0, PT, R6, 0x7fefffff, PT ;  /* 0x7fefffff0600780c */ /* 0x000fda0003f06070 */
[----:B------:R-:W-:Y:S02]  /*0280*/  @P0 LOP3.LUT R7, R5, 0x7ff00000, RZ, 0x3c, !PT ;  /* 0x7ff0000005070812 */ /* 0x000fe400078e3cff */
[----:B------:R-:W-:Y:S01]  /*0290*/  @P0 MOV R6, RZ ;  /* 0x000000ff00060202 */ /* 0x000fe20000000f00 */
[----:B------:R-:W-:Y:S06]  /*02a0*/  @P0 BRA `(.L_x_4) ;  /* 0x00000000006c0947 */ /* 0x000fec0003800000 */
[----:B------:R-:W-:-:S13]  /*02b0*/  ISETP.GE.U32.AND P0, PT, R3, 0x1000001, PT ;  /* 0x010000010300780c */ /* 0x000fda0003f06070 */
[----:B------:R-:W-:Y:S05]  /*02c0*/  @!P0 BRA `(.L_x_5) ;  /* 0x0000000000348947 */ /* 0x000fea0003800000 */
[----:B------:R-:W-:Y:S02]  /*02d0*/  VIADD R7, R5, 0xc0200000 ;  /* 0xc020000005077836 */ /* 0x000fe40000000000 */
[----:B------:R-:W-:Y:S02]  /*02e0*/  IMAD.MOV.U32 R6, RZ, RZ, R4 ;  /* 0x000000ffff067224 */ /* 0x000fe400078e0004 */
[----:B------:R-:W0:Y:S04]  /*02f0*/  MUFU.RCP64H R9, R7 ;  /* 0x0000000700097308 */ /* 0x000e280000001800 */
[----:B0-----:R-:W-:-:S08]  /*0300*/  DFMA R10, -R6, R8, 1 ;  /* 0x3ff00000060a742b */ /* 0x001fd00000000108 */
[----:B------:R-:W-:-:S08]  /*0310*/  DFMA R10, R10, R10, R10 ;  /* 0x0000000a0a0a722b */ /* 0x000fd0000000000a */
[----:B------:R-:W-:-:S08]  /*0320*/  DFMA R10, R8, R10, R8 ;  /* 0x0000000a080a722b */ /* 0x000fd00000000008 */
[----:B------:R-:W-:-:S08]  /*0330*/  DFMA R8, -R6, R10, 1 ;  /* 0x3ff000000608742b */ /* 0x000fd0000000010a */
[----:B------:R-:W-:-:S08]  /*0340*/  DFMA R8, R10, R8, R10 ;  /* 0x000000080a08722b */ /* 0x000fd0000000000a */
[----:B------:R-:W-:-:S08]  /*0350*/  DMUL R8, R8, 2.2250738585072013831e-308 ;  /* 0x0010000008087828 */ /* 0x000fd00000000000 */
[----:B------:R-:W-:-:S08]  /*0360*/  DFMA R4, -R4, R8, 1 ;  /* 0x3ff000000404742b */ /* 0x000fd00000000108 */
[----:B------:R-:W-:-:S08]  /*0370*/  DFMA R4, R4, R4, R4 ;  /* 0x000000040404722b */ /* 0x000fd00000000004 */
[----:B------:R-:W-:Y:S01]  /*0380*/  DFMA R6, R8, R4, R8 ;  /* 0x000000040806722b */ /* 0x000fe20000000008 */
[----:B------:R-:W-:Y:S10]  /*0390*/  BRA `(.L_x_4) ;  /* 0x0000000000307947 */ /* 0x000ff40003800000 */
.L_x_5:
[----:B------:R-:W-:Y:S01]  /*03a0*/  DMUL R4, R4, 8.11296384146066816958e+31 ;  /* 0x4690000004047828 */ /* 0x000fe20000000000 */
[----:B------:R-:W-:-:S05]  /*03b0*/  MOV R6, R8 ;  /* 0x0000000800067202 */ /* 0x000fca0000000f00 */
[----:B------:R-:W0:Y:S02]  /*03c0*/  MUFU.RCP64H R7, R5 ;  /* 0x0000000500077308 */ /* 0x000e240000001800 */
[----:B0-----:R-:W-:-:S08]  /*03d0*/  DFMA R8, -R4, R6, 1 ;  /* 0x3ff000000408742b */ /* 0x001fd00000000106 */
[----:B------:R-:W-:-:S08]  /*03e0*/  DFMA R8, R8, R8, R8 ;  /* 0x000000080808722b */ /* 0x000fd00000000008 */
[----:B------:R-:W-:-:S08]  /*03f0*/  DFMA R8, R6, R8, R6 ;  /* 0x000000080608722b */ /* 0x000fd00000000006 */
[----:B------:R-:W-:-:S08]  /*0400*/  DFMA R6, -R4, R8, 1 ;  /* 0x3ff000000406742b */ /* 0x000fd00000000108 */
[----:B------:R-:W-:-:S08]  /*0410*/  DFMA R6, R8, R6, R8 ;  /* 0x000000060806722b */ /* 0x000fd00000000008 */
[----:B------:R-:W-:Y:S01]  /*0420*/  DMUL R6, R6, 8.11296384146066816958e+31 ;  /* 0x4690000006067828 */ /* 0x000fe20000000000 */
[----:B------:R-:W-:Y:S10]  /*0430*/  BRA `(.L_x_4) ;  /* 0x0000000000087947 */ /* 0x000ff40003800000 */
.L_x_3:
[----:B------:R-:W-:Y:S01]  /*0440*/  LOP3.LUT R7, R5, 0x80000, RZ, 0xfc, !PT ;  /* 0x0008000005077812 */ /* 0x000fe200078efcff */
[----:B------:R-:W-:-:S07]  /*0450*/  IMAD.MOV.U32 R6, RZ, RZ, R4 ;  /* 0x000000ffff067224 */ /* 0x000fce00078e0004 */
.L_x_4:
[----:B------:R-:W-:Y:S05]  /*0460*/  BSYNC.RECONVERGENT B1 ;  /* 0x0000000000017941 */ /* 0x000fea0003800200 */
.L_x_2:
[----:B------:R-:W-:Y:S01]  /*0470*/  IMAD.MOV.U32 R3, RZ, RZ, 0x0 ;  /* 0x00000000ff037424 */ /* 0x000fe200078e00ff */
[----:B------:R-:W-:Y:S01]  /*0480*/  MOV R9, R7 ;  /* 0x0000000700097202 */ /* 0x000fe20000000f00 */
[----:B------:R-:W-:Y:S02]  /*0490*/  IMAD.MOV.U32 R8, RZ, RZ, R6 ;  /* 0x000000ffff087224 */ /* 0x000fe400078e0006 */
[----:B------:R-:W-:Y:S05]  /*04a0*/  RET.REL.NODEC R2 `(_Z24elementWiseInverseKernelPKdPdii) ;  /* 0xfffffff802d47950 */ /* 0x000fea0003c3ffff */
.L_x_6:
[----:B------:R-:W-:-:S00]  /*04b0*/  BRA `(.L_x_6) ;  /* 0xfffffffc00fc7947 */ /* 0x000fc0000383ffff */
[----:B------:R-:W-:-:S00]  /*04c0*/  NOP ;  /* 0x0000000000007918 */ /* 0x000fc00000000000 */
        /* <DEDUP_REMOVED lines=11> */
.L_x_12:


//--------------------- .text._Z21blockMatrixMultKernelPKdS0_Pdiii --------------------------
	.section	.text._Z21blockMatrixMultKernelPKdS0_Pdiii,"ax",@progbits
	.align	128
        .global         _Z21blockMatrixMultKernelPKdS0_Pdiii
        .type           _Z21blockMatrixMultKernelPKdS0_Pdiii,@function
        .size           _Z21blockMatrixMultKernelPKdS0_Pdiii,(.L_x_14 - _Z21blockMatrixMultKernelPKdS0_Pdiii)
        .other          _Z21blockMatrixMultKernelPKdS0_Pdiii,@"STO_CUDA_ENTRY STV_DEFAULT"
_Z21blockMatrixMultKernelPKdS0_Pdiii:
.text._Z21blockMatrixMultKernelPKdS0_Pdiii:
[----:B------:R-:W-:Y:S01]  /*0000*/  LDC R1, c[0x0][0x37c] ;  /* 0x0000df00ff017b82 */ /* 0x000fe20000000800 */
[----:B------:R-:W0:Y:S07]  /*0010*/  S2R R2, SR_TID.Y ;  /* 0x0000000000027919 */ /* 0x000e2e0000002200 */
[----:B------:R-:W1:Y:S01]  /*0020*/  S2UR UR4, SR_CTAID.X ;  /* 0x00000000000479c3 */ /* 0x000e620000002500 */
[----:B------:R-:W2:Y:S01]  /*0030*/  S2R R9, SR_TID.X ;  /* 0x0000000000097919 */ /* 0x000ea20000002100 */
[----:B------:R-:W3:Y:S06]  /*0040*/  S2R R0, SR_TID.Z ;  /* 0x0000000000007919 */ /* 0x000eec0000002300 */
[----:B------:R-:W0:Y:S08]  /*0050*/  S2UR UR6, SR_CTAID.Y ;  /* 0x00000000000679c3 */ /* 0x000e300000002600 */
[----:B------:R-:W0:Y:S01]  /*0060*/  LDC R3, c[0x0][0x364] ;  /* 0x0000d900ff037b82 */ /* 0x000e220000000800 */
[----:B------:R-:W1:Y:S07]  /*0070*/  LDCU UR5, c[0x0][0x360] ;  /* 0x00006c00ff0577ac */ /* 0x000e6e0008000800 */
[----:B------:R-:W3:Y:S01]  /*0080*/  LDC.64 R10, c[0x0][0x398] ;  /* 0x0000e600ff0a7b82 */ /* 0x000ee20000000a00 */
[----:B-1----:R-:W-:Y:S01]  /*0090*/  UIMAD UR4, UR4, UR5, URZ ;  /* 0x00000005040472a4 */ /* 0x002fe2000f8e02ff */
[----:B0-----:R-:W-:-:S05]  /*00a0*/  IMAD R3, R3, UR6, R2 ;  /* 0x0000000603037c24 */ /* 0x001fca000f8e0202 */
[----:B--2---:R-:W-:-:S04]  /*00b0*/  IADD3 R5, PT, PT, R9, UR4, RZ ;  /* 0x0000000409057c10 */ /* 0x004fc8000fffe0ff */
[----:B------:R-:W-:Y:S02]  /*00c0*/  VIMNMX R7, PT, PT, R3, R5, !PT ;  /* 0x0000000503077248 */ /* 0x000fe40007fe0100 */
[----:B---3--:R-:W-:-:S04]  /*00d0*/  ISETP.GE.AND P0, PT, R0, R11, PT ;  /* 0x0000000b0000720c */ /* 0x008fc80003f06270 */
[----:B------:R-:W-:-:S13]  /*00e0*/  ISETP.GE.OR P0, PT, R7, R10, P0 ;  /* 0x0000000a0700720c */ /* 0x000fda0000706670 */
[----:B------:R-:W-:Y:S05]  /*00f0*/  @P0 EXIT ;  /* 0x000000000000094d */ /* 0x000fea0003800000 */
[----:B------:R-:W-:Y:S01]  /*0100*/  ISETP.GE.U32.AND P0, PT, R10, 0x8, PT ;  /* 0x000000080a00780c */ /* 0x000fe20003f06070 */
[----:B------:R-:W0:Y:S01]  /*0110*/  LDCU.64 UR6, c[0x0][0x358] ;  /* 0x00006b00ff0677ac */ /* 0x000e220008000a00 */
[----:B------:R-:W-:Y:S01]  /*0120*/  HFMA2 R4, -RZ, RZ, 0, 0 ;  /* 0x00000000ff047431 */ /* 0x000fe200000001ff */
[----:B------:R-:W-:-:S10]  /*0130*/  CS2R R28, SRZ ;  /* 0x00000000001c7805 */ /* 0x000fd4000001ff00 */
[----:B------:R-:W-:Y:S05]  /*0140*/  @!P0 BRA `(.L_x_7) ;  /* 0x0000000400288947 */ /* 0x000fea0003800000 */
[C---:B------:R-:W-:Y:S01]  /*0150*/  IADD3 R2, PT, PT, R10.reuse, UR4, R9 ;  /* 0x000000040a027c10 */ /* 0x040fe2000fffe009 */
[C-C-:B------:R-:W-:Y:S01]  /*0160*/  IMAD R9, R10.reuse, 0x3, R5.reuse ;  /* 0x000000030a097824 */ /* 0x140fe200078e0205 */
[CC--:B------:R-:W-:Y:S01]  /*0170*/  LEA R8, R10.reuse, R5.reuse, 0x1 ;  /* 0x000000050a087211 */ /* 0x0c0fe200078e08ff */
[C-C-:B------:R-:W-:Y:S01]  /*0180*/  IMAD R23, R10.reuse, 0x5, R5.reuse ;  /* 0x000000050a177824 */ /* 0x140fe200078e0205 */
[C---:B------:R-:W-:Y:S01]  /*0190*/  LEA R22, R10.reuse, R5, 0x2 ;  /* 0x000000050a167211 */ /* 0x040fe200078e10ff */
[C-C-:B------:R-:W-:Y:S01]  /*01a0*/  IMAD R6, R10.reuse, 0x6, R5.reuse ;  /* 0x000000060a067824 */ /* 0x140fe200078e0205 */
[C---:B------:R-:W-:Y:S01]  /*01b0*/  LOP3.LUT R4, R10.reuse, 0x7ffffff8, RZ, 0xc0, !PT ;  /* 0x7ffffff80a047812 */ /* 0x040fe200078ec0ff */
[----:B------:R-:W-:Y:S01]  /*01c0*/  IMAD R25, R10, 0x7, R5 ;  /* 0x000000070a197824 */ /* 0x000fe200078e0205 */
[----:B------:R-:W-:Y:S01]  /*01d0*/  CS2R R28, SRZ ;  /* 0x00000000001c7805 */ /* 0x000fe2000001ff00 */
[----:B------:R-:W-:Y:S01]  /*01e0*/  IMAD R7, R11, R10, RZ ;  /* 0x0000000a0b077224 */ /* 0x000fe200078e02ff */
[----:B------:R-:W-:Y:S01]  /*01f0*/  IADD3 R27, PT, PT, -R4, RZ, RZ ;  /* 0x000000ff041b7210 */ /* 0x000fe20007ffe1ff */
[----:B------:R-:W-:-:S02]  /*0200*/  IMAD R24, R5, R11, R0 ;  /* 0x0000000b05187224 */ /* 0x000fc400078e0200 */
[-CC-:B------:R-:W-:Y:S02]  /*0210*/  IMAD R2, R2, R11.reuse, R0.reuse ;  /* 0x0000000b02027224 */ /* 0x180fe400078e0200 */
[-CC-:B------:R-:W-:Y:S02]  /*0220*/  IMAD R8, R8, R11.reuse, R0.reuse ;  /* 0x0000000b08087224 */ /* 0x180fe400078e0200 */
[-CC-:B------:R-:W-:Y:S02]  /*0230*/  IMAD R9, R9, R11.reuse, R0.reuse ;  /* 0x0000000b09097224 */ /* 0x180fe400078e0200 */
[-CC-:B------:R-:W-:Y:S02]  /*0240*/  IMAD R22, R22, R11.reuse, R0.reuse ;  /* 0x0000000b16167224 */ /* 0x180fe400078e0200 */
[-CC-:B------:R-:W-:Y:S02]  /*0250*/  IMAD R23, R23, R11.reuse, R0.reuse ;  /* 0x0000000b17177224 */ /* 0x180fe400078e0200 */
[----:B------:R-:W-:-:S02]  /*0260*/  IMAD R6, R6, R11, R0 ;  /* 0x0000000b06067224 */ /* 0x000fc400078e0200 */
[--C-:B------:R-:W-:Y:S02]  /*0270*/  IMAD R25, R25, R11, R0.reuse ;  /* 0x0000000b19197224 */ /* 0x100fe400078e0200 */
[----:B------:R-:W-:-:S07]  /*0280*/  IMAD R26, R3, R7, R0 ;  /* 0x00000007031a7224 */ /* 0x000fce00078e0200 */
.L_x_8:
[----:B------:R-:W1:Y:S08]  /*0290*/  LDC.64 R12, c[0x0][0x388] ;  /* 0x0000e200ff0c7b82 */ /* 0x000e700000000a00 */
[----:B------:R-:W2:Y:S01]  /*02a0*/  LDC.64 R20, c[0x0][0x380] ;  /* 0x0000e000ff147b82 */ /* 0x000ea20000000a00 */
[----:B-1----:R-:W-:-:S05]  /*02b0*/  IMAD.WIDE R14, R24, 0x8, R12 ;  /* 0x00000008180e7825 */ /* 0x002fca00078e020c */
[----:B0-----:R-:W3:Y:S01]  /*02c0*/  LDG.E.64 R18, desc[UR6][R14.64] ;  /* 0x000000060e127981 */ /* 0x001ee2000c1e1b00 */
[----:B--2---:R-:W-:-:S05]  /*02d0*/  IMAD.WIDE R20, R26, 0x8, R20 ;  /* 0x000000081a147825 */ /* 0x004fca00078e0214 */
[----:B------:R0:W3:Y:S02]  /*02e0*/  LDG.E.64 R14, desc[UR6][R20.64] ;  /* 0x00000006140e7981 */ /* 0x0000e4000c1e1b00 */
[----:B0-----:R-:W-:Y:S01]  /*02f0*/  IMAD.WIDE R20, R11, 0x8, R20 ;  /* 0x000000080b147825 */ /* 0x001fe200078e0214 */
[----:B---3--:R-:W-:-:S03]  /*0300*/  DFMA R18, R14, R18, R28 ;  /* 0x000000120e12722b */ /* 0x008fc6000000001c */
[----:B------:R-:W-:Y:S01]  /*0310*/  IMAD.WIDE R28, R2, 0x8, R12 ;  /* 0x00000008021c7825 */ /* 0x000fe200078e020c */
[----:B------:R0:W2:Y:S04]  /*0320*/  LDG.E.64 R14, desc[UR6][R20.64] ;  /* 0x00000006140e7981 */ /* 0x0000a8000c1e1b00 */
[----:B------:R-:W2:Y:S01]  /*0330*/  LDG.E.64 R16, desc[UR6][R28.64] ;  /* 0x000000061c107981 */ /* 0x000ea2000c1e1b00 */
[----:B0-----:R-:W-:Y:S01]  /*0340*/  IMAD.WIDE R20, R11, 0x8, R20 ;  /* 0x000000080b147825 */ /* 0x001fe200078e0214 */
[----:B--2---:R-:W-:-:S03]  /*0350*/  DFMA R16, R14, R16, R18 ;  /* 0x000000100e10722b */ /* 0x004fc60000000012 */
[----:B------:R-:W-:Y:S01]  /*0360*/  IMAD.WIDE R18, R8, 0x8, R12 ;  /* 0x0000000808127825 */ /* 0x000fe200078e020c */
[----:B------:R-:W2:Y:S05]  /*0370*/  LDG.E.64 R14, desc[UR6][R20.64] ;  /* 0x00000006140e7981 */ /* 0x000eaa000c1e1b00 */
[----:B------:R-:W2:Y:S01]  /*0380*/  LDG.E.64 R18, desc[UR6][R18.64] ;  /* 0x0000000612127981 */ /* 0x000ea2000c1e1b00 */
[----:B------:R-:W-:Y:S01]  /*0390*/  IMAD.WIDE R28, R11, 0x8, R20 ;  /* 0x000000080b1c7825 */ /* 0x000fe200078e0214 */
[----:B--2---:R-:W-:-:S03]  /*03a0*/  DFMA R18, R14, R18, R16 ;  /* 0x000000120e12722b */ /* 0x004fc60000000010 */
[--C-:B------:R-:W-:Y:S01]  /*03b0*/  IMAD.WIDE R16, R9, 0x8, R12.reuse ;  /* 0x0000000809107825 */ /* 0x100fe200078e020c */
[----:B------:R0:W2:Y:S05]  /*03c0*/  LDG.E.64 R14, desc[UR6][R28.64] ;  /* 0x000000061c0e7981 */ /* 0x0000aa000c1e1b00 */
[----:B------:R-:W2:Y:S01]  /*03d0*/  LDG.E.64 R16, desc[UR6][R16.64] ;  /* 0x0000000610107981 */ /* 0x000ea2000c1e1b00 */
[----:B------:R-:W-:-:S04]  /*03e0*/  IMAD.WIDE R20, R22, 0x8, R12 ;  /* 0x0000000816147825 */ /* 0x000fc800078e020c */
[C---:B0-----:R-:W-:Y:S01]  /*03f0*/  IMAD.WIDE R28, R11.reuse, 0x8, R28 ;  /* 0x000000080b1c7825 */ /* 0x041fe200078e021c */
[----:B--2---:R-:W-:Y:S01]  /*0400*/  DFMA R16, R14, R16, R18 ;  /* 0x000000100e10722b */ /* 0x004fe20000000012 */
[----:B------:R-:W2:Y:S04]  /*0410*/  LDG.E.64 R18, desc[UR6][R20.64] ;  /* 0x0000000614127981 */ /* 0x000ea8000c1e1b00 */
[----:B------:R0:W2:Y:S02]  /*0420*/  LDG.E.64 R14, desc[UR6][R28.64] ;  /* 0x000000061c0e7981 */ /* 0x0000a4000c1e1b00 */
[----:B0-----:R-:W-:Y:S01]  /*0430*/  IMAD.WIDE R28, R11, 0x8, R28 ;  /* 0x000000080b1c7825 */ /* 0x001fe200078e021c */
[----:B--2---:R-:W-:-:S03]  /*0440*/  DFMA R18, R14, R18, R16 ;  /* 0x000000120e12722b */ /* 0x004fc60000000010 */
[--C-:B------:R-:W-:Y:S01]  /*0450*/  IMAD.WIDE R14, R23, 0x8, R12.reuse ;  /* 0x00000008170e7825 */ /* 0x100fe200078e020c */
[----:B------:R-:W2:Y:S05]  /*0460*/  LDG.E.64 R16, desc[UR6][R28.64] ;  /* 0x000000061c107981 */ /* 0x000eaa000c1e1b00 */
[----:B------:R-:W2:Y:S02]  /*0470*/  LDG.E.64 R14, desc[UR6][R14.64] ;  /* 0x000000060e0e7981 */ /* 0x000ea4000c1e1b00 */
[----:B--2---:R-:W-:Y:S01]  /*0480*/  DFMA R14, R16, R14, R18 ;  /* 0x0000000e100e722b */ /* 0x004fe20000000012 */
[----:B------:R-:W-:-:S04]  /*0490*/  IMAD.WIDE R18, R6, 0x8, R12 ;  /* 0x0000000806127825 */ /* 0x000fc800078e020c */
[----:B------:R-:W-:Y:S02]  /*04a0*/  IMAD.WIDE R16, R11, 0x8, R28 ;  /* 0x000000080b107825 */ /* 0x000fe400078e021c */
[----:B------:R-:W2:Y:S04]  /*04b0*/  LDG.E.64 R18, desc[UR6][R18.64] ;  /* 0x0000000612127981 */ /* 0x000ea8000c1e1b00 */
[----:B------:R0:W2:Y:S01]  /*04c0*/  LDG.E.64 R20, desc[UR6][R16.64] ;  /* 0x0000000610147981 */ /* 0x0000a2000c1e1b00 */
[----:B------:R-:W-:-:S06]  /*04d0*/  IMAD.WIDE R12, R25, 0x8, R12 ;  /* 0x00000008190c7825 */ /* 0x000fcc00078e020c */
[----:B------:R-:W3:Y:S01]  /*04e0*/  LDG.E.64 R12, desc[UR6][R12.64] ;  /* 0x000000060c0c7981 */ /* 0x000ee2000c1e1b00 */
[----:B0-----:R-:W-:Y:S01]  /*04f0*/  IMAD.WIDE R16, R11, 0x8, R16 ;  /* 0x000000080b107825 */ /* 0x001fe200078e0210 */
[----:B------:R-:W-:Y:S01]  /*0500*/  IADD3 R27, PT, PT, R27, 0x8, RZ ;  /* 0x000000081b1b7810 */ /* 0x000fe20007ffe0ff */
[----:B--2---:R-:W-:-:S03]  /*0510*/  DFMA R20, R20, R18, R14 ;  /* 0x000000121414722b */ /* 0x004fc6000000000e */
[----:B------:R-:W3:Y:S01]  /*0520*/  LDG.E.64 R14, desc[UR6][R16.64] ;  /* 0x00000006100e7981 */ /* 0x000ee2000c1e1b00 */
[----:B------:R-:W-:Y:S02]  /*0530*/  ISETP.NE.AND P0, PT, R27, RZ, PT ;  /* 0x000000ff1b00720c */ /* 0x000fe40003f05270 */
[----:B------:R-:W-:Y:S02]  /*0540*/  LEA R26, R11, R26, 0x3 ;  /* 0x0000001a0b1a7211 */ /* 0x000fe400078e18ff */
[C---:B------:R-:W-:Y:S02]  /*0550*/  LEA R2, R7.reuse, R2, 0x3 ;  /* 0x0000000207027211 */ /* 0x040fe400078e18ff */
[C---:B------:R-:W-:Y:S02]  /*0560*/  LEA R8, R7.reuse, R8, 0x3 ;  /* 0x0000000807087211 */ /* 0x040fe400078e18ff */
[C---:B------:R-:W-:Y:S02]  /*0570*/  LEA R9, R7.reuse, R9, 0x3 ;  /* 0x0000000907097211 */ /* 0x040fe400078e18ff */
[----:B------:R-:W-:-:S02]  /*0580*/  LEA R22, R7, R22, 0x3 ;  /* 0x0000001607167211 */ /* 0x000fc400078e18ff */
[C---:B------:R-:W-:Y:S02]  /*0590*/  LEA R23, R7.reuse, R23, 0x3 ;  /* 0x0000001707177211 */ /* 0x040fe400078e18ff */
[C---:B------:R-:W-:Y:S02]  /*05a0*/  LEA R24, R7.reuse, R24, 0x3 ;  /* 0x0000001807187211 */ /* 0x040fe400078e18ff */
[C---:B------:R-:W-:Y:S02]  /*05b0*/  LEA R6, R7.reuse, R6, 0x3 ;  /* 0x0000000607067211 */ /* 0x040fe400078e18ff */
[----:B------:R-:W-:Y:S01]  /*05c0*/  LEA R25, R7, R25, 0x3 ;  /* 0x0000001907197211 */ /* 0x000fe200078e18ff */
[----:B---3--:R-:W-:Y:S01]  /*05d0*/  DFMA R28, R14, R12, R20 ;  /* 0x0000000c0e1c722b */ /* 0x008fe20000000014 */
[----:B------:R-:W-:Y:S10]  /*05e0*/  @P0 BRA `(.L_x_8) ;  /* 0xfffffffc00280947 */ /* 0x000ff4000383ffff */
.L_x_7:
[----:B------:R-:W-:-:S13]  /*05f0*/  LOP3.LUT P0, R6, R10, 0x7, RZ, 0xc0, !PT ;  /* 0x000000070a067812 */ /* 0x000fda000780c0ff */
[----:B------:R-:W-:Y:S05]  /*0600*/  @!P0 BRA `(.L_x_9) ;  /* 0x00000004001c8947 */ /* 0x000fea0003800000 */
[----:B------:R-:W-:Y:S02]  /*0610*/  ISETP.GE.U32.AND P0, PT, R6, 0x4, PT ;  /* 0x000000040600780c */ /* 0x000fe40003f06070 */
[----:B------:R-:W-:-:S04]  /*0620*/  LOP3.LUT R2, R10, 0x3, RZ, 0xc0, !PT ;  /* 0x000000030a027812 */ /* 0x000fc800078ec0ff */
[----:B------:R-:W-:-:S07]  /*0630*/  ISETP.NE.AND P1, PT, R2, RZ, PT ;  /* 0x000000ff0200720c */ /* 0x000fce0003f25270 */
[----:B------:R-:W-:Y:S06]  /*0640*/  @!P0 BRA `(.L_x_10) ;  /* 0x0000000000848947 */ /* 0x000fec0003800000 */
[----:B------:R-:W1:Y:S01]  /*0650*/  LDC.64 R6, c[0x0][0x388] ;  /* 0x0000e200ff067b82 */ /* 0x000e620000000a00 */
[-C--:B------:R-:W-:Y:S02]  /*0660*/  IMAD R15, R4, R10.reuse, R5 ;  /* 0x0000000a040f7224 */ /* 0x080fe400078e0205 */
[-C--:B------:R-:W-:Y:S02]  /*0670*/  IMAD R12, R3, R10.reuse, R4 ;  /* 0x0000000a030c7224 */ /* 0x080fe400078e0204 */
[CCC-:B------:R-:W-:Y:S01]  /*0680*/  IMAD R21, R15.reuse, R11.reuse, R0.reuse ;  /* 0x0000000b0f157224 */ /* 0x1c0fe200078e0200 */
[-C--:B------:R-:W-:Y:S01]  /*0690*/  IADD3 R15, PT, PT, R15, R10.reuse, RZ ;  /* 0x0000000a0f0f7210 */ /* 0x080fe20007ffe0ff */
[-CC-:B------:R-:W-:Y:S01]  /*06a0*/  IMAD R13, R12, R11.reuse, R0.reuse ;  /* 0x0000000b0c0d7224 */ /* 0x180fe200078e0200 */
[----:B------:R-:W2:Y:S03]  /*06b0*/  LDC.64 R8, c[0x0][0x380] ;  /* 0x0000e000ff087b82 */ /* 0x000ea60000000a00 */
[C---:B------:R-:W-:Y:S01]  /*06c0*/  IMAD R17, R15.reuse, R11, R0 ;  /* 0x0000000b0f117224 */ /* 0x040fe200078e0200 */
[----:B------:R-:W-:Y:S01]  /*06d0*/  IADD3 R15, PT, PT, R15, R10, RZ ;  /* 0x0000000a0f0f7210 */ /* 0x000fe20007ffe0ff */
[----:B-1----:R-:W-:-:S04]  /*06e0*/  IMAD.WIDE R20, R21, 0x8, R6 ;  /* 0x0000000815147825 */ /* 0x002fc800078e0206 */
[----:B--2---:R-:W-:Y:S02]  /*06f0*/  IMAD.WIDE R8, R13, 0x8, R8 ;  /* 0x000000080d087825 */ /* 0x004fe400078e0208 */
[----:B0-----:R-:W2:Y:S04]  /*0700*/  LDG.E.64 R20, desc[UR6][R20.64] ;  /* 0x0000000614147981 */ /* 0x001ea8000c1e1b00 */
[----:B------:R-:W2:Y:S01]  /*0710*/  LDG.E.64 R18, desc[UR6][R8.64] ;  /* 0x0000000608127981 */ /* 0x000ea2000c1e1b00 */
[----:B------:R-:W-:Y:S01]  /*0720*/  IMAD.WIDE R16, R17, 0x8, R6 ;  /* 0x0000000811107825 */ /* 0x000fe200078e0206 */
[----:B------:R-:W-:-:S03]  /*0730*/  IADD3 R12, PT, PT, R15, R10, RZ ;  /* 0x0000000a0f0c7210 */ /* 0x000fc60007ffe0ff */
[----:B------:R-:W-:Y:S02]  /*0740*/  IMAD.WIDE R26, R11, 0x8, R8 ;  /* 0x000000080b1a7825 */ /* 0x000fe400078e0208 */
[----:B------:R-:W3:Y:S02]  /*0750*/  LDG.E.64 R16, desc[UR6][R16.64] ;  /* 0x0000000610107981 */ /* 0x000ee4000c1e1b00 */
[-CC-:B------:R-:W-:Y:S02]  /*0760*/  IMAD R13, R15, R11.reuse, R0.reuse ;  /* 0x0000000b0f0d7224 */ /* 0x180fe400078e0200 */
[----:B------:R-:W3:Y:S01]  /*0770*/  LDG.E.64 R14, desc[UR6][R26.64] ;  /* 0x000000061a0e7981 */ /* 0x000ee2000c1e1b00 */
[----:B------:R-:W-:Y:S02]  /*0780*/  IMAD R23, R12, R11, R0 ;  /* 0x0000000b0c177224 */ /* 0x000fe400078e0200 */
[----:B------:R-:W-:-:S04]  /*0790*/  IMAD.WIDE R12, R13, 0x8, R6 ;  /* 0x000000080d0c7825 */ /* 0x000fc800078e0206 */
[----:B------:R-:W-:Y:S02]  /*07a0*/  IMAD.WIDE R24, R11, 0x8, R26 ;  /* 0x000000080b187825 */ /* 0x000fe400078e021a */
[----:B------:R-:W4:Y:S02]  /*07b0*/  LDG.E.64 R12, desc[UR6][R12.64] ;  /* 0x000000060c0c7981 */ /* 0x000f24000c1e1b00 */
[----:B------:R-:W-:Y:S02]  /*07c0*/  IMAD.WIDE R6, R23, 0x8, R6 ;  /* 0x0000000817067825 */ /* 0x000fe400078e0206 */
[----:B------:R-:W4:Y:S02]  /*07d0*/  LDG.E.64 R8, desc[UR6][R24.64] ;  /* 0x0000000618087981 */ /* 0x000f24000c1e1b00 */
[----:B------:R-:W-:Y:S02]  /*07e0*/  IMAD.WIDE R22, R11, 0x8, R24 ;  /* 0x000000080b167825 */ /* 0x000fe400078e0218 */
[----:B------:R-:W5:Y:S04]  /*07f0*/  LDG.E.64 R6, desc[UR6][R6.64] ;  /* 0x0000000606067981 */ /* 0x000f68000c1e1b00 */
[----:B------:R-:W5:Y:S01]  /*0800*/  LDG.E.64 R22, desc[UR6][R22.64] ;  /* 0x0000000616167981 */ /* 0x000f62000c1e1b00 */
[----:B------:R-:W-:Y:S01]  /*0810*/  IADD3 R4, PT, PT, R4, 0x4, RZ ;  /* 0x0000000404047810 */ /* 0x000fe20007ffe0ff */
[----:B--2---:R-:W-:-:S08]  /*0820*/  DFMA R18, R18, R20, R28 ;  /* 0x000000141212722b */ /* 0x004fd0000000001c */
[----:B---3--:R-:W-:-:S08]  /*0830*/  DFMA R14, R14, R16, R18 ;  /* 0x000000100e0e722b */ /* 0x008fd00000000012 */
[----:B----4-:R-:W-:-:S08]  /*0840*/  DFMA R8, R8, R12, R14 ;  /* 0x0000000c0808722b */ /* 0x010fd0000000000e */
[----:B-----5:R-:W-:-:S11]  /*0850*/  DFMA R28, R22, R6, R8 ;  /* 0x00000006161c722b */ /* 0x020fd60000000008 */
.L_x_10:
[----:B------:R-:W-:Y:S05]  /*0860*/  @!P1 BRA `(.L_x_9) ;  /* 0x0000000000849947 */ /* 0x000fea0003800000 */
[----:B------:R-:W-:Y:S01]  /*0870*/  ISETP.NE.AND P0, PT, R2, 0x1, PT ;  /* 0x000000010200780c */ /* 0x000fe20003f05270 */
[----:B------:R-:W1:Y:S01]  /*0880*/  LDC.64 R16, c[0x0][0x388] ;  /* 0x0000e200ff107b82 */ /* 0x000e620000000a00 */
[----:B------:R-:W-:-:S04]  /*0890*/  LOP3.LUT R2, R10, 0x1, RZ, 0xc0, !PT ;  /* 0x000000010a027812 */ /* 0x000fc800078ec0ff */
[----:B------:R-:W-:-:S03]  /*08a0*/  ISETP.NE.U32.AND P1, PT, R2, 0x1, PT ;  /* 0x000000010200780c */ /* 0x000fc60003f25070 */
[----:B------:R-:W2:Y:S04]  /*08b0*/  LDC.64 R20, c[0x0][0x380] ;  /* 0x0000e000ff147b82 */ /* 0x000ea80000000a00 */
[CC--:B------:R-:W-:Y:S02]  /*08c0*/  @P0 IMAD R9, R4.reuse, R10.reuse, R5 ;  /* 0x0000000a04090224 */ /* 0x0c0fe400078e0205 */
[-C--:B------:R-:W-:Y:S01]  /*08d0*/  @P0 IMAD R2, R3, R10.reuse, R4 ;  /* 0x0000000a03020224 */ /* 0x080fe200078e0204 */
[----:B------:R-:W-:Y:S01]  /*08e0*/  @P0 IADD3 R4, PT, PT, R4, 0x2, RZ ;  /* 0x0000000204040810 */ /* 0x000fe20007ffe0ff */
[----:B------:R-:W3:Y:S01]  /*08f0*/  LDC.64 R12, c[0x0][0x380] ;  /* 0x0000e000ff0c7b82 */ /* 0x000ee20000000a00 */
[C---:B------:R-:W-:Y:S01]  /*0900*/  @P0 IADD3 R8, PT, PT, R9.reuse, R10, RZ ;  /* 0x0000000a09080210 */ /* 0x040fe20007ffe0ff */
[----:B------:R-:W-:-:S02]  /*0910*/  @P0 IMAD R9, R9, R11, R0 ;  /* 0x0000000b09090224 */ /* 0x000fc400078e0200 */
[-CC-:B------:R-:W-:Y:S02]  /*0920*/  @P0 IMAD R15, R2, R11.reuse, R0.reuse ;  /* 0x0000000b020f0224 */ /* 0x180fe400078e0200 */
[----:B------:R-:W-:Y:S02]  /*0930*/  @P0 IMAD R19, R8, R11, R0 ;  /* 0x0000000b08130224 */ /* 0x000fe400078e0200 */
[----:B------:R-:W4:Y:S01]  /*0940*/  LDC.64 R6, c[0x0][0x388] ;  /* 0x0000e200ff067b82 */ /* 0x000f220000000a00 */
[----:B-1----:R-:W-:-:S04]  /*0950*/  @P0 IMAD.WIDE R8, R9, 0x8, R16 ;  /* 0x0000000809080825 */ /* 0x002fc800078e0210 */
[----:B------:R-:W-:Y:S02]  /*0960*/  @P0 IMAD.WIDE R16, R19, 0x8, R16 ;  /* 0x0000000813100825 */ /* 0x000fe400078e0210 */
[----:B0-----:R-:W5:Y:S02]  /*0970*/  @P0 LDG.E.64 R8, desc[UR6][R8.64] ;  /* 0x0000000608080981 */ /* 0x001f64000c1e1b00 */
[----:B--2---:R-:W-:Y:S02]  /*0980*/  @P0 IMAD.WIDE R20, R15, 0x8, R20 ;  /* 0x000000080f140825 */ /* 0x004fe400078e0214 */
[----:B------:R-:W2:Y:S02]  /*0990*/  @P0 LDG.E.64 R16, desc[UR6][R16.64] ;  /* 0x0000000610100981 */ /* 0x000ea4000c1e1b00 */
[-C--:B------:R-:W-:Y:S02]  /*09a0*/  @!P1 IMAD R2, R3, R10.reuse, R4 ;  /* 0x0000000a03029224 */ /* 0x080fe400078e0204 */
[----:B------:R-:W5:Y:S01]  /*09b0*/  @P0 LDG.E.64 R14, desc[UR6][R20.64] ;  /* 0x00000006140e0981 */ /* 0x000f62000c1e1b00 */
[----:B------:R-:W-:-:S02]  /*09c0*/  @!P1 IMAD R4, R4, R10, R5 ;  /* 0x0000000a04049224 */ /* 0x000fc400078e0205 */
[----:B------:R-:W-:-:S04]  /*09d0*/  @P0 IMAD.WIDE R18, R11, 0x8, R20 ;  /* 0x000000080b120825 */ /* 0x000fc800078e0214 */
[-CC-:B------:R-:W-:Y:S02]  /*09e0*/  @!P1 IMAD R23, R2, R11.reuse, R0.reuse ;  /* 0x0000000b02179224 */ /* 0x180fe400078e0200 */
[----:B------:R-:W-:Y:S01]  /*09f0*/  @!P1 IMAD R25, R4, R11, R0 ;  /* 0x0000000b04199224 */ /* 0x000fe200078e0200 */
[----:B------:R-:W2:Y:S01]  /*0a00*/  @P0 LDG.E.64 R18, desc[UR6][R18.64] ;  /* 0x0000000612120981 */ /* 0x000ea2000c1e1b00 */
[----:B---3--:R-:W-:-:S04]  /*0a10*/  @!P1 IMAD.WIDE R12, R23, 0x8, R12 ;  /* 0x00000008170c9825 */ /* 0x008fc800078e020c */
[----:B----4-:R-:W-:Y:S02]  /*0a20*/  @!P1 IMAD.WIDE R6, R25, 0x8, R6 ;  /* 0x0000000819069825 */ /* 0x010fe400078e0206 */
[----:B------:R-:W3:Y:S04]  /*0a30*/  @!P1 LDG.E.64 R12, desc[UR6][R12.64] ;  /* 0x000000060c0c9981 */ /* 0x000ee8000c1e1b00 */
[----:B------:R-:W3:Y:S01]  /*0a40*/  @!P1 LDG.E.64 R6, desc[UR6][R6.64] ;  /* 0x0000000606069981 */ /* 0x000ee2000c1e1b00 */
[----:B-----5:R-:W-:-:S08]  /*0a50*/  @P0 DFMA R8, R14, R8, R28 ;  /* 0x000000080e08022b */ /* 0x020fd0000000001c */
[----:B--2---:R-:W-:-:S08]  /*0a60*/  @P0 DFMA R28, R18, R16, R8 ;  /* 0x00000010121c022b */ /* 0x004fd00000000008 */
[----:B---3--:R-:W-:-:S11]  /*0a70*/  @!P1 DFMA R28, R12, R6, R28 ;  /* 0x000000060c1c922b */ /* 0x008fd6000000001c */
.L_x_9:
[----:B------:R-:W1:Y:S01]  /*0a80*/  LDC.64 R6, c[0x0][0x390] ;  /* 0x0000e400ff067b82 */ /* 0x000e620000000a00 */
[----:B------:R-:W-:-:S04]  /*0a90*/  IMAD R3, R3, R10, R5 ;  /* 0x0000000a03037224 */ /* 0x000fc800078e0205 */
[----:B------:R-:W-:-:S04]  /*0aa0*/  IMAD R3, R3, R11, R0 ;  /* 0x0000000b03037224 */ /* 0x000fc800078e0200 */
[----:B-1----:R-:W-:-:S05]  /*0ab0*/  IMAD.WIDE R2, R3, 0x8, R6 ;  /* 0x0000000803027825 */ /* 0x002fca00078e0206 */
[----:B0-----:R-:W-:Y:S01]  /*0ac0*/  STG.E.64 desc[UR6][R2.64], R28 ;  /* 0x0000001c02007986 */ /* 0x001fe2000c101b06 */
[----:B------:R-:W-:Y:S05]  /*0ad0*/  EXIT ;  /* 0x000000000000794d */ /* 0x000fea0003800000 */
.L_x_11:
        /* <DEDUP_REMOVED lines=10> */
.L_x_14:


//--------------------- .nv.shared.reserved.0     --------------------------
	.section	.nv.shared.reserved.0,"aw",@nobits
	.weak		__nv_reservedSMEM_offset_0_alias
	.size		__nv_reservedSMEM_offset_0_alias, 0, 64
	.other		__nv_reservedSMEM_offset_0_alias,@"STO_CUDA_RESERVED_SHARED STV_DEFAULT"
__nv_reservedSMEM_offset_0_alias:
	.zero		0
	.zero		64


//--------------------- .nv.constant0._Z24elementWiseInverseKernelPKdPdii --------------------------
	.section	.nv.constant0._Z24elementWiseInverseKernelPKdPdii,"a",@progbits
	.sectionflags	@""
	.align	4
.nv.constant0._Z24elementWiseInverseKernelPKdPdii:
	.zero		920


//--------------------- .nv.constant0._Z21blockMatrixMultKernelPKdS0_Pdiii --------------------------
	.section	.nv.constant0._Z21blockMatrixMultKernelPKdS0_Pdiii,"a",@progbits
	.sectionflags	@""
	.align	4
.nv.constant0._Z21blockMatrixMultKernelPKdS0_Pdiii:
	.zero		932


//--------------------- SYMBOLS --------------------------

	.type		.nv.reservedSmem.offset0,@object
	.size		.nv.reservedSmem.offset0,0x4
